	.headerflags	@"EF_CUDA_TEXMODE_UNIFIED EF_CUDA_64BIT_ADDRESS EF_CUDA_ACCELERATORS EF_CUDA_SM90 EF_CUDA_VIRTUAL_SM(EF_CUDA_SM90)"
	.elftype	@"ET_EXEC"


//--------------------- .nv.info                  --------------------------
	.section	.nv.info,"",@"SHT_CUDA_INFO"
	.align	4


	//----- nvinfo : EIATTR_REGCOUNT
	.align		4
        /*0000*/ 	.byte	0x04, 0x2f
        /*0002*/ 	.short	(.L_3 - .L_2)
	.align		4
.L_2:
        /*0004*/ 	.word	index@(triton_poi_fused__native_batch_norm_legit_no_training_add_convolution_relu_threshold_backward_3)
        /*0008*/ 	.word	0x00000017


	//----- nvinfo : EIATTR_MIN_STACK_SIZE
	.align		4
.L_3:
        /*000c*/ 	.byte	0x04, 0x12
        /*000e*/ 	.short	(.L_5 - .L_4)
	.align		4
.L_4:
        /*0010*/ 	.word	index@(triton_poi_fused__native_batch_norm_legit_no_training_add_convolution_relu_threshold_backward_3)
        /*0014*/ 	.word	0x00000000


	//----- nvinfo : EIATTR_FRAME_SIZE
	.align		4
.L_5:
        /*0018*/ 	.byte	0x04, 0x11
        /*001a*/ 	.short	(.L_7 - .L_6)
	.align		4
.L_6:
        /*001c*/ 	.word	index@(triton_poi_fused__native_batch_norm_legit_no_training_add_convolution_relu_threshold_backward_3)
        /*0020*/ 	.word	0x00000000


	//----- nvinfo : EIATTR_MIN_STACK_SIZE
	.align		4
.L_7:
        /*0024*/ 	.byte	0x04, 0x12
        /*0026*/ 	.short	(.L_9 - .L_8)
	.align		4
.L_8:
        /*0028*/ 	.word	index@(triton_poi_fused__native_batch_norm_legit_no_training_add_convolution_relu_threshold_backward_3)
        /*002c*/ 	.word	0x00000000
.L_9:


//--------------------- .nv.info.triton_poi_fused__native_batch_norm_legit_no_training_add_convolution_relu_threshold_backward_3 --------------------------
	.section	.nv.info.triton_poi_fused__native_batch_norm_legit_no_training_add_convolution_relu_threshold_backward_3,"",@"SHT_CUDA_INFO"
	.sectionflags	@""
	.align	4


	//----- nvinfo : EIATTR_CUDA_API_VERSION
	.align		4
        /*0000*/ 	.byte	0x04, 0x37
        /*0002*/ 	.short	(.L_11 - .L_10)
.L_10:
        /*0004*/ 	.word	0x0000007c


	//----- nvinfo : EIATTR_KPARAM_INFO
	.align		4
.L_11:
        /*0008*/ 	.byte	0x04, 0x17
        /*000a*/ 	.short	(.L_13 - .L_12)
.L_12:
        /*000c*/ 	.word	0x00000000
        /*0010*/ 	.short	0x0009
        /*0012*/ 	.short	0x0048
        /*0014*/ 	.byte	0x00, 0xf0, 0x11, 0x00


	//----- nvinfo : EIATTR_KPARAM_INFO
	.align		4
.L_13:
        /*0018*/ 	.byte	0x04, 0x17
        /*001a*/ 	.short	(.L_15 - .L_14)
.L_14:
        /*001c*/ 	.word	0x00000000
        /*0020*/ 	.short	0x0008
        /*0022*/ 	.short	0x0040
        /*0024*/ 	.byte	0x00, 0xf4, 0x21, 0x00


	//----- nvinfo : EIATTR_KPARAM_INFO
	.align		4
.L_15:
        /*0028*/ 	.byte	0x04, 0x17
        /*002a*/ 	.short	(.L_17 - .L_16)
.L_16:
        /*002c*/ 	.word	0x00000000
        /*0030*/ 	.short	0x0007
        /*0032*/ 	.short	0x0038
        /*0034*/ 	.byte	0x00, 0xf4, 0x21, 0x00


	//----- nvinfo : EIATTR_KPARAM_INFO
	.align		4
.L_17:
        /*0038*/ 	.byte	0x04, 0x17
        /*003a*/ 	.short	(.L_19 - .L_18)
.L_18:
        /*003c*/ 	.word	0x00000000
        /*0040*/ 	.short	0x0006
        /*0042*/ 	.short	0x0030
        /*0044*/ 	.byte	0x00, 0xf4, 0x21, 0x00


	//----- nvinfo : EIATTR_KPARAM_INFO
	.align		4
.L_19:
        /*0048*/ 	.byte	0x04, 0x17
        /*004a*/ 	.short	(.L_21 - .L_20)
.L_20:
        /*004c*/ 	.word	0x00000000
        /*0050*/ 	.short	0x0005
        /*0052*/ 	.short	0x0028
        /*0054*/ 	.byte	0x00, 0xf4, 0x21, 0x00


	//----- nvinfo : EIATTR_KPARAM_INFO
	.align		4
.L_21:
        /*0058*/ 	.byte	0x04, 0x17
        /*005a*/ 	.short	(.L_23 - .L_22)
.L_22:
        /*005c*/ 	.word	0x00000000
        /*0060*/ 	.short	0x0004
        /*0062*/ 	.short	0x0020
        /*0064*/ 	.byte	0x00, 0xf4, 0x21, 0x00


	//----- nvinfo : EIATTR_KPARAM_INFO
	.align		4
.L_23:
        /*0068*/ 	.byte	0x04, 0x17
        /*006a*/ 	.short	(.L_25 - .L_24)
.L_24:
        /*006c*/ 	.word	0x00000000
        /*0070*/ 	.short	0x0003
        /*0072*/ 	.short	0x0018
        /*0074*/ 	.byte	0x00, 0xf4, 0x21, 0x00


	//----- nvinfo : EIATTR_KPARAM_INFO
	.align		4
.L_25:
        /*0078*/ 	.byte	0x04, 0x17
        /*007a*/ 	.short	(.L_27 - .L_26)
.L_26:
        /*007c*/ 	.word	0x00000000
        /*0080*/ 	.short	0x0002
        /*0082*/ 	.short	0x0010
        /*0084*/ 	.byte	0x00, 0xf4, 0x21, 0x00


	//----- nvinfo : EIATTR_KPARAM_INFO
	.align		4
.L_27:
        /*0088*/ 	.byte	0x04, 0x17
        /*008a*/ 	.short	(.L_29 - .L_28)
.L_28:
        /*008c*/ 	.word	0x00000000
        /*0090*/ 	.short	0x0001
        /*0092*/ 	.short	0x0008
        /*0094*/ 	.byte	0x00, 0xf4, 0x21, 0x00


	//----- nvinfo : EIATTR_KPARAM_INFO
	.align		4
.L_29:
        /*0098*/ 	.byte	0x04, 0x17
        /*009a*/ 	.short	(.L_31 - .L_30)
.L_30:
        /*009c*/ 	.word	0x00000000
        /*00a0*/ 	.short	0x0000
        /*00a2*/ 	.short	0x0000
        /*00a4*/ 	.byte	0x00, 0xf4, 0x21, 0x00


	//----- nvinfo : EIATTR_SPARSE_MMA_MASK
	.align		4
.L_31:
        /*00a8*/ 	.byte	0x03, 0x50
        /*00aa*/ 	.short	0x0000


	//----- nvinfo : EIATTR_MAXREG_COUNT
	.align		4
        /*00ac*/ 	.byte	0x03, 0x1b
        /*00ae*/ 	.short	0x00ff


	//----- nvinfo : EIATTR_EXIT_INSTR_OFFSETS
	.align		4
        /*00b0*/ 	.byte	0x04, 0x1c
        /*00b2*/ 	.short	(.L_33 - .L_32)


	//   ....[0]....
.L_32:
        /*00b4*/ 	.word	0x00000430


	//   ....[1]....
        /*00b8*/ 	.word	0x00000450


	//----- nvinfo : EIATTR_REQNTID
	.align		4
.L_33:
        /*00bc*/ 	.byte	0x04, 0x10
        /*00be*/ 	.short	(.L_35 - .L_34)
.L_34:
        /*00c0*/ 	.word	0x00000080
        /*00c4*/ 	.word	0x00000001
        /*00c8*/ 	.word	0x00000001


	//----- nvinfo : EIATTR_CBANK_PARAM_SIZE
	.align		4
.L_35:
        /*00cc*/ 	.byte	0x03, 0x19
        /*00ce*/ 	.short	0x004c


	//----- nvinfo : EIATTR_PARAM_CBANK
	.align		4
        /*00d0*/ 	.byte	0x04, 0x0a
        /*00d2*/ 	.short	(.L_37 - .L_36)
	.align		4
.L_36:
        /*00d4*/ 	.word	index@(.nv.constant0.triton_poi_fused__native_batch_norm_legit_no_training_add_convolution_relu_threshold_backward_3)
        /*00d8*/ 	.short	0x0210
        /*00da*/ 	.short	0x004c


	//----- nvinfo : EIATTR_SW_WAR
	.align		4
.L_37:
        /*00dc*/ 	.byte	0x04, 0x36
        /*00de*/ 	.short	(.L_39 - .L_38)
.L_38:
        /*00e0*/ 	.word	0x00000008
.L_39:


//--------------------- .nv.callgraph             --------------------------
	.section	.nv.callgraph,"",@"SHT_CUDA_CALLGRAPH"
	.align	4
	.sectionentsize	8
	.align		4
        /*0000*/ 	.word	0x00000000
	.align		4
        /*0004*/ 	.word	0xffffffff
	.align		4
        /*0008*/ 	.word	0x00000000
	.align		4
        /*000c*/ 	.word	0xfffffffe
	.align		4
        /*0010*/ 	.word	0x00000000
	.align		4
        /*0014*/ 	.word	0xfffffffd
	.align		4
        /*0018*/ 	.word	0x00000000
	.align		4
        /*001c*/ 	.word	0xfffffffc


//--------------------- .nv.constant4             --------------------------
	.section	.nv.constant4,"a",@progbits
	.align	8
	.align		8
.nv.constant4:
        /*0000*/ 	.dword	_$_str
	.align		8
        /*0008*/ 	.dword	_$_str_$_2


//--------------------- .text.triton_poi_fused__native_batch_norm_legit_no_training_add_convolution_relu_threshold_backward_3 --------------------------
	.section	.text.triton_poi_fused__native_batch_norm_legit_no_training_add_convolution_relu_threshold_backward_3,"ax",@progbits
	.align	128
        .global         triton_poi_fused__native_batch_norm_legit_no_training_add_convolution_relu_threshold_backward_3
        .type           triton_poi_fused__native_batch_norm_legit_no_training_add_convolution_relu_threshold_backward_3,@function
        .size           triton_poi_fused__native_batch_norm_legit_no_training_add_convolution_relu_threshold_backward_3,(.L_x_1 - triton_poi_fused__native_batch_norm_legit_no_training_add_convolution_relu_threshold_backward_3)
        .other          triton_poi_fused__native_batch_norm_legit_no_training_add_convolution_relu_threshold_backward_3,@"STO_CUDA_ENTRY STV_DEFAULT"
triton_poi_fused__native_batch_norm_legit_no_training_add_convolution_relu_threshold_backward_3:
.text.triton_poi_fused__native_batch_norm_legit_no_training_add_convolution_relu_threshold_backward_3:
[----:B------:R-:W0:Y:S01]  /*0000*/  LDC R1, c[0x0][0x28] ;  /* 0x00000a00ff017b82 */ /* 0x000e220000000800 */
[----:B------:R-:W1:Y:S07]  /*0010*/  S2R R7, SR_TID.X ;  /* 0x0000000000077919 */ /* 0x000e6e0000002100 */
[----:B------:R-:W2:Y:S01]  /*0020*/  LDC.64 R4, c[0x0][0x228] ;  /* 0x00008a00ff047b82 */ /* 0x000ea20000000a00 */
[----:B------:R-:W-:Y:S01]  /*0030*/  ULDC.64 UR4, c[0x0][0x208] ;  /* 0x0000820000047ab9 */ /* 0x000fe20000000a00 */
[----:B------:R-:W3:Y:S06]  /*0040*/  S2R R0, SR_CTAID.X ;  /* 0x0000000000007919 */ /* 0x000eec0000002500 */
[----:B------:R-:W4:Y:S08]  /*0050*/  LDC.64 R16, c[0x0][0x218] ;  /* 0x00008600ff107b82 */ /* 0x000f300000000a00 */
[----:B------:R-:W5:Y:S08]  /*0060*/  LDC.64 R18, c[0x0][0x220] ;  /* 0x00008800ff127b82 */ /* 0x000f700000000a00 */
[----:B------:R-:W4:Y:S08]  /*0070*/  LDC.64 R10, c[0x0][0x230] ;  /* 0x00008c00ff0a7b82 */ /* 0x000f300000000a00 */
[----:B------:R-:W5:Y:S01]  /*0080*/  LDC.64 R8, c[0x0][0x238] ;  /* 0x00008e00ff087b82 */ /* 0x000f620000000a00 */
[----:B-1----:R-:W-:Y:S01]  /*0090*/  LOP3.LUT R7, R7, 0x7f, RZ, 0xc0, !PT ;  /* 0x0000007f07077812 */ /* 0x002fe200078ec0ff */
[----:B------:R-:W-:Y:S01]  /*00a0*/  IMAD.MOV.U32 R6, RZ, RZ, RZ ;  /* 0x000000ffff067224 */ /* 0x000fe200078e00ff */
[----:B---3--:R-:W-:-:S02]  /*00b0*/  SHF.R.S32.HI R2, RZ, 0x18, R0 ;  /* 0x00000018ff027819 */ /* 0x008fc40000011400 */
[----:B------:R-:W-:Y:S02]  /*00c0*/  CS2R R12, SRZ ;  /* 0x00000000000c7805 */ /* 0x000fe4000001ff00 */
[----:B------:R-:W-:Y:S01]  /*00d0*/  MOV R20, RZ ;  /* 0x000000ff00147202 */ /* 0x000fe20000000f00 */
[----:B------:R-:W-:Y:S01]  /*00e0*/  IMAD R7, R0, 0x80, R7 ;  /* 0x0000008000077824 */ /* 0x000fe200078e0207 */
[----:B------:R-:W-:Y:S01]  /*00f0*/  SGXT R0, R2, 0x1 ;  /* 0x000000010200781a */ /* 0x000fe20000000200 */
[----:B------:R-:W-:-:S03]  /*0100*/  ULDC.64 UR6, c[0x0][0x250] ;  /* 0x0000940000067ab9 */ /* 0x000fc60000000a00 */
[----:B------:R-:W-:Y:S02]  /*0110*/  LEA.HI R0, R0, R7, RZ, 0x4 ;  /* 0x0000000700007211 */ /* 0x000fe400078f20ff */
[----:B------:R-:W-:Y:S02]  /*0120*/  ISETP.GE.AND P0, PT, R7, 0x100, PT ;  /* 0x000001000700780c */ /* 0x000fe40003f06270 */
[----:B------:R-:W-:-:S04]  /*0130*/  SHF.R.S32.HI R0, RZ, 0x4, R0 ;  /* 0x00000004ff007819 */ /* 0x000fc80000011400 */
[----:B------:R-:W-:-:S04]  /*0140*/  LEA.HI R2, R0, R0, RZ, 0x2 ;  /* 0x0000000000027211 */ /* 0x000fc800078f10ff */
[----:B------:R-:W-:Y:S02]  /*0150*/  LOP3.LUT R15, R2, 0xfffffffc, RZ, 0xc0, !PT ;  /* 0xfffffffc020f7812 */ /* 0x000fe400078ec0ff */
[----:B------:R-:W1:Y:S03]  /*0160*/  LDC.64 R2, c[0x0][0x210] ;  /* 0x00008400ff027b82 */ /* 0x000e660000000a00 */
[----:B------:R-:W-:Y:S01]  /*0170*/  IMAD.IADD R15, R0, 0x1, -R15 ;  /* 0x00000001000f7824 */ /* 0x000fe200078e0a0f */
[----:B------:R-:W-:-:S03]  /*0180*/  HFMA2.MMA R0, -RZ, RZ, 0, 0 ;  /* 0x00000000ff007435 */ /* 0x000fc600000001ff */
[----:B--2---:R-:W-:-:S07]  /*0190*/  IMAD.WIDE R4, R15, 0x4, R4 ;  /* 0x000000040f047825 */ /* 0x004fce00078e0204 */
[----:B------:R2:W3:Y:S01]  /*01a0*/  @!P0 LDG.E.EL R0, desc[UR4][R4.64] ;  /* 0x0000000404008981 */ /* 0x0004e2000c2e1900 */
[----:B----4-:R-:W-:-:S04]  /*01b0*/  IMAD.WIDE R16, R15, 0x4, R16 ;  /* 0x000000040f107825 */ /* 0x010fc800078e0210 */
[----:B-----5:R-:W-:Y:S01]  /*01c0*/  IMAD.WIDE R18, R15, 0x4, R18 ;  /* 0x000000040f127825 */ /* 0x020fe200078e0212 */
[----:B------:R-:W4:Y:S03]  /*01d0*/  @!P0 LDG.E.EL R6, desc[UR4][R16.64] ;  /* 0x0000000410068981 */ /* 0x000f26000c2e1900 */
[----:B-1----:R-:W-:Y:S01]  /*01e0*/  IMAD.WIDE R2, R7, 0x4, R2 ;  /* 0x0000000407027825 */ /* 0x002fe200078e0202 */
[----:B--2---:R-:W1:Y:S01]  /*01f0*/  LDC.64 R4, c[0x0][0x240] ;  /* 0x00009000ff047b82 */ /* 0x004e620000000a00 */
[----:B------:R-:W2:Y:S04]  /*0200*/  @!P0 LDG.E.EL R12, desc[UR4][R18.64] ;  /* 0x00000004120c8981 */ /* 0x000ea8000c2e1900 */
[----:B------:R-:W4:Y:S01]  /*0210*/  @!P0 LDG.E R13, desc[UR4][R2.64] ;  /* 0x00000004020d8981 */ /* 0x000f22000c1e1900 */
[----:B0-----:R-:W-:-:S04]  /*0220*/  IMAD.WIDE R10, R15, 0x4, R10 ;  /* 0x000000040f0a7825 */ /* 0x001fc800078e020a */
[----:B------:R-:W-:Y:S01]  /*0230*/  IMAD.WIDE R14, R15, 0x4, R8 ;  /* 0x000000040f0e7825 */ /* 0x000fe200078e0208 */
[----:B------:R-:W-:-:S04]  /*0240*/  CS2R R8, SRZ ;  /* 0x0000000000087805 */ /* 0x000fc8000001ff00 */
[----:B------:R-:W5:Y:S04]  /*0250*/  @!P0 LDG.E.EL R20, desc[UR4][R14.64] ;  /* 0x000000040e148981 */ /* 0x000f68000c2e1900 */
[----:B------:R0:W5:Y:S01]  /*0260*/  @!P0 LDG.E.EL R9, desc[UR4][R10.64] ;  /* 0x000000040a098981 */ /* 0x000162000c2e1900 */
[----:B-1----:R-:W-:-:S05]  /*0270*/  IMAD.WIDE R4, R7, 0x4, R4 ;  /* 0x0000000407047825 */ /* 0x002fca00078e0204 */
[----:B------:R1:W5:Y:S01]  /*0280*/  @!P0 LDG.E R8, desc[UR4][R4.64] ;  /* 0x0000000404088981 */ /* 0x000362000c1e1900 */
[----:B0-----:R-:W-:Y:S01]  /*0290*/  HFMA2.MMA R11, -RZ, RZ, 1.625, 0 ;  /* 0x3e800000ff0b7435 */ /* 0x001fe200000001ff */
[----:B-1----:R-:W0:Y:S02]  /*02a0*/  LDC.64 R4, c[0x0][0x248] ;  /* 0x00009200ff047b82 */ /* 0x002e240000000a00 */
[----:B0-----:R-:W-:-:S04]  /*02b0*/  IMAD.WIDE R4, R7, 0x4, R4 ;  /* 0x0000000407047825 */ /* 0x001fc800078e0204 */
[----:B---3--:R-:W-:-:S04]  /*02c0*/  FADD R0, R0, 9.9999997473787516356e-06 ;  /* 0x3727c5ac00007421 */ /* 0x008fc80000000000 */
[----:B------:R-:W0:Y:S02]  /*02d0*/  MUFU.SQRT R16, R0 ;  /* 0x0000000000107308 */ /* 0x000e240000002000 */
[C---:B0-----:R-:W-:Y:S02]  /*02e0*/  FSETP.GT.AND P1, PT, R16.reuse, 8.50705917302346158658e+37, PT ;  /* 0x7e8000001000780b */ /* 0x041fe40003f24000 */
[----:B------:R-:W-:-:S11]  /*02f0*/  FSETP.GEU.AND P2, PT, R16, 1.175494350822287508e-38, PT ;  /* 0x008000001000780b */ /* 0x000fd60003f4e000 */
[----:B------:R-:W-:-:S04]  /*0300*/  @P1 FMUL R16, R16, 0.25 ;  /* 0x3e80000010101820 */ /* 0x000fc80000400000 */
[----:B------:R-:W-:-:S06]  /*0310*/  @!P2 FMUL R16, R16, 16777216 ;  /* 0x4b8000001010a820 */ /* 0x000fcc0000400000 */
[----:B------:R-:W0:Y:S01]  /*0320*/  MUFU.RCP R16, R16 ;  /* 0x0000001000107308 */ /* 0x000e220000001000 */
[----:B------:R-:W-:Y:S01]  /*0330*/  FSEL R11, R11, 1, P1 ;  /* 0x3f8000000b0b7808 */ /* 0x000fe20000800000 */
[----:B----4-:R-:W-:-:S04]  /*0340*/  FADD R13, R6, R13 ;  /* 0x0000000d060d7221 */ /* 0x010fc80000000000 */
[----:B------:R-:W-:Y:S01]  /*0350*/  @!P2 FMUL R11, R11, 16777216 ;  /* 0x4b8000000b0ba820 */ /* 0x000fe20000400000 */
[----:B--2---:R-:W-:-:S03]  /*0360*/  FADD R12, R13, -R12 ;  /* 0x8000000c0d0c7221 */ /* 0x004fc60000000000 */
[----:B0-----:R-:W-:-:S04]  /*0370*/  FMUL R11, R16, R11 ;  /* 0x0000000b100b7220 */ /* 0x001fc80000400000 */
[----:B------:R-:W-:-:S04]  /*0380*/  FMUL R11, R12, R11 ;  /* 0x0000000b0c0b7220 */ /* 0x000fc80000400000 */
[----:B-----5:R-:W-:-:S05]  /*0390*/  FFMA R9, R11, R9, R20 ;  /* 0x000000090b097223 */ /* 0x020fca0000000014 */
[----:B------:R-:W-:-:S04]  /*03a0*/  FSETP.GEU.AND P1, PT, R9, RZ, PT ;  /* 0x000000ff0900720b */ /* 0x000fc80003f2e000 */
[----:B------:R-:W-:Y:S02]  /*03b0*/  FSEL R9, R9, RZ, P1 ;  /* 0x000000ff09097208 */ /* 0x000fe40000800000 */
[----:B------:R-:W-:-:S03]  /*03c0*/  IADD3 R6, P1, R7, UR6, RZ ;  /* 0x0000000607067c10 */ /* 0x000fc6000ff3e0ff */
[C---:B------:R-:W-:Y:S01]  /*03d0*/  FADD R11, R9.reuse, R8 ;  /* 0x00000008090b7221 */ /* 0x040fe20000000000 */
[----:B------:R-:W-:Y:S01]  /*03e0*/  FSETP.GTU.AND P2, PT, R9, RZ, PT ;  /* 0x000000ff0900720b */ /* 0x000fe20003f4c000 */
[----:B------:R0:W-:Y:S01]  /*03f0*/  @!P0 STG.E desc[UR4][R2.64], R13 ;  /* 0x0000000d02008986 */ /* 0x0001e2000c101904 */
[----:B------:R-:W-:-:S03]  /*0400*/  LEA.HI.X.SX32 R7, R7, UR7, 0x1, P1 ;  /* 0x0000000707077c11 */ /* 0x000fc600088f0eff */
[----:B------:R0:W-:Y:S01]  /*0410*/  @!P0 STG.E desc[UR4][R4.64], R11 ;  /* 0x0000000b04008986 */ /* 0x0001e2000c101904 */
[----:B------:R-:W-:Y:S01]  /*0420*/  SEL R9, RZ, 0x1, P2 ;  /* 0x00000001ff097807 */ /* 0x000fe20001000000 */
[----:B0-----:R-:W-:Y:S06]  /*0430*/  @P0 EXIT ;  /* 0x000000000000094d */ /* 0x001fec0003800000 */
[----:B------:R-:W-:Y:S01]  /*0440*/  STG.E.U8 desc[UR4][R6.64], R9 ;  /* 0x0000000906007986 */ /* 0x000fe2000c101104 */
[----:B------:R-:W-:Y:S05]  /*0450*/  EXIT ;  /* 0x000000000000794d */ /* 0x000fea0003800000 */
.L_x_0:
[----:B------:R-:W-:-:S00]  /*0460*/  BRA `(.L_x_0) ;  /* 0xfffffffc00fc7947 */ /* 0x000fc0000383ffff */
[----:B------:R-:W-:-:S00]  /*0470*/  NOP ;  /* 0x0000000000007918 */ /* 0x000fc00000000000 */
        /* <DEDUP_REMOVED lines=8> */
.L_x_1:


//--------------------- .nv.global.init           --------------------------
	.section	.nv.global.init,"aw",@progbits
.nv.global.init:
	.type		_$_str,@object
	.size		_$_str,(_$_str_$_2 - _$_str)
_$_str:
        /*0000*/ 	.byte	0x5f, 0x5f, 0x43, 0x55, 0x44, 0x41, 0x5f, 0x46, 0x54, 0x5a, 0x00
	.type		_$_str_$_2,@object
	.size		_$_str_$_2,(.L_1 - _$_str_$_2)
_$_str_$_2:
        /*000b*/ 	.byte	0x5f, 0x5f, 0x43, 0x55, 0x44, 0x41, 0x5f, 0x50, 0x52, 0x45, 0x43, 0x5f, 0x53, 0x51, 0x52, 0x54
        /*001b*/ 	.byte	0x00
.L_1:


//--------------------- .nv.constant0.triton_poi_fused__native_batch_norm_legit_no_training_add_convolution_relu_threshold_backward_3 --------------------------
	.section	.nv.constant0.triton_poi_fused__native_batch_norm_legit_no_training_add_convolution_relu_threshold_backward_3,"a",@progbits
	.sectionflags	@""
	.align	4
.nv.constant0.triton_poi_fused__native_batch_norm_legit_no_training_add_convolution_relu_threshold_backward_3:
	.zero		604
